//
// Generated by NVIDIA NVVM Compiler
//
// Compiler Build ID: CL-36424714
// Cuda compilation tools, release 13.0, V13.0.88
// Based on NVVM 20.0.0
//

.version 9.0
.target sm_100
.address_size 64

	// .globl	_Z21matrix_multiplicationPjS_S_iii
.extern .shared .align 16 .b8 sh[];

.visible .entry _Z21matrix_multiplicationPjS_S_iii(
	.param .u64 .ptr .align 1 _Z21matrix_multiplicationPjS_S_iii_param_0,
	.param .u64 .ptr .align 1 _Z21matrix_multiplicationPjS_S_iii_param_1,
	.param .u64 .ptr .align 1 _Z21matrix_multiplicationPjS_S_iii_param_2,
	.param .u32 _Z21matrix_multiplicationPjS_S_iii_param_3,
	.param .u32 _Z21matrix_multiplicationPjS_S_iii_param_4,
	.param .u32 _Z21matrix_multiplicationPjS_S_iii_param_5
)
{
	.reg .pred 	%p<12>;
	.reg .b32 	%r<107>;
	.reg .b64 	%rd<13>;

	ld.param.u64 	%rd3, [_Z21matrix_multiplicationPjS_S_iii_param_0];
	ld.param.u64 	%rd4, [_Z21matrix_multiplicationPjS_S_iii_param_1];
	ld.param.u64 	%rd5, [_Z21matrix_multiplicationPjS_S_iii_param_2];
	ld.param.u32 	%r30, [_Z21matrix_multiplicationPjS_S_iii_param_3];
	ld.param.u32 	%r31, [_Z21matrix_multiplicationPjS_S_iii_param_4];
	ld.param.u32 	%r32, [_Z21matrix_multiplicationPjS_S_iii_param_5];
	mov.u32 	%r34, %ctaid.x;
	mov.u32 	%r35, %ctaid.y;
	mov.u32 	%r98, %tid.x;
	mov.u32 	%r100, %tid.y;
	shl.b32 	%r36, %r35, 4;
	add.s32 	%r3, %r36, %r100;
	shl.b32 	%r4, %r34, 4;
	add.s32 	%r5, %r4, %r98;
	setp.lt.s32 	%p1, %r32, 1;
	mov.b32 	%r106, 0;
	@%p1 bra 	$L__BB0_7;
	add.s32 	%r38, %r32, 15;
	shr.u32 	%r39, %r38, 4;
	shl.b32 	%r40, %r100, 4;
	add.s32 	%r41, %r40, %r98;
	shl.b32 	%r42, %r41, 2;
	mov.u32 	%r43, sh;
	add.s32 	%r6, %r43, %r42;
	shl.b32 	%r44, %r100, 6;
	add.s32 	%r7, %r43, %r44;
	shl.b32 	%r45, %r98, 2;
	add.s32 	%r46, %r43, %r45;
	add.s32 	%r8, %r46, 1024;
	neg.s32 	%r102, %r39;
	mad.lo.s32 	%r47, %r100, %r31, %r98;
	add.s32 	%r101, %r47, %r4;
	shl.b32 	%r11, %r31, 4;
	mad.lo.s32 	%r99, %r32, %r3, %r98;
	cvta.to.global.u64 	%rd1, %rd3;
	cvta.to.global.u64 	%rd2, %rd4;
	mov.b32 	%r106, 0;
$L__BB0_2:
	setp.ge.s32 	%p2, %r3, %r30;
	setp.ge.s32 	%p3, %r98, %r32;
	mov.b32 	%r104, 0;
	or.pred  	%p4, %p2, %p3;
	@%p4 bra 	$L__BB0_4;
	mul.wide.u32 	%rd6, %r99, 4;
	add.s64 	%rd7, %rd1, %rd6;
	ld.global.u32 	%r104, [%rd7];
$L__BB0_4:
	setp.ge.s32 	%p5, %r5, %r31;
	st.shared.u32 	[%r6], %r104;
	setp.ge.s32 	%p6, %r100, %r32;
	mov.b32 	%r105, 0;
	or.pred  	%p7, %p6, %p5;
	@%p7 bra 	$L__BB0_6;
	mul.wide.s32 	%rd8, %r101, 4;
	add.s64 	%rd9, %rd2, %rd8;
	ld.global.u32 	%r105, [%rd9];
$L__BB0_6:
	st.shared.u32 	[%r6+1024], %r105;
	bar.sync 	0;
	ld.shared.v4.u32 	{%r50, %r51, %r52, %r53}, [%r7];
	ld.shared.u32 	%r54, [%r8];
	mad.lo.s32 	%r55, %r54, %r50, %r106;
	ld.shared.u32 	%r56, [%r8+64];
	mad.lo.s32 	%r57, %r56, %r51, %r55;
	ld.shared.u32 	%r58, [%r8+128];
	mad.lo.s32 	%r59, %r58, %r52, %r57;
	ld.shared.u32 	%r60, [%r8+192];
	mad.lo.s32 	%r61, %r60, %r53, %r59;
	ld.shared.v4.u32 	{%r62, %r63, %r64, %r65}, [%r7+16];
	ld.shared.u32 	%r66, [%r8+256];
	mad.lo.s32 	%r67, %r66, %r62, %r61;
	ld.shared.u32 	%r68, [%r8+320];
	mad.lo.s32 	%r69, %r68, %r63, %r67;
	ld.shared.u32 	%r70, [%r8+384];
	mad.lo.s32 	%r71, %r70, %r64, %r69;
	ld.shared.u32 	%r72, [%r8+448];
	mad.lo.s32 	%r73, %r72, %r65, %r71;
	ld.shared.v4.u32 	{%r74, %r75, %r76, %r77}, [%r7+32];
	ld.shared.u32 	%r78, [%r8+512];
	mad.lo.s32 	%r79, %r78, %r74, %r73;
	ld.shared.u32 	%r80, [%r8+576];
	mad.lo.s32 	%r81, %r80, %r75, %r79;
	ld.shared.u32 	%r82, [%r8+640];
	mad.lo.s32 	%r83, %r82, %r76, %r81;
	ld.shared.u32 	%r84, [%r8+704];
	mad.lo.s32 	%r85, %r84, %r77, %r83;
	ld.shared.v4.u32 	{%r86, %r87, %r88, %r89}, [%r7+48];
	ld.shared.u32 	%r90, [%r8+768];
	mad.lo.s32 	%r91, %r90, %r86, %r85;
	ld.shared.u32 	%r92, [%r8+832];
	mad.lo.s32 	%r93, %r92, %r87, %r91;
	ld.shared.u32 	%r94, [%r8+896];
	mad.lo.s32 	%r95, %r94, %r88, %r93;
	ld.shared.u32 	%r96, [%r8+960];
	mad.lo.s32 	%r106, %r96, %r89, %r95;
	bar.sync 	0;
	add.s32 	%r102, %r102, 1;
	setp.ne.s32 	%p8, %r102, 0;
	add.s32 	%r101, %r101, %r11;
	add.s32 	%r100, %r100, 16;
	add.s32 	%r99, %r99, 16;
	add.s32 	%r98, %r98, 16;
	@%p8 bra 	$L__BB0_2;
$L__BB0_7:
	setp.ge.s32 	%p9, %r3, %r30;
	setp.ge.s32 	%p10, %r5, %r31;
	or.pred  	%p11, %p9, %p10;
	@%p11 bra 	$L__BB0_9;
	mad.lo.s32 	%r97, %r31, %r3, %r5;
	cvta.to.global.u64 	%rd10, %rd5;
	mul.wide.u32 	%rd11, %r97, 4;
	add.s64 	%rd12, %rd10, %rd11;
	st.global.u32 	[%rd12], %r106;
$L__BB0_9:
	ret;

}


// ===== COMPILED SASS (sm_100) =====

	.target	sm_100

	.elftype	@"ET_EXEC"


//--------------------- .note.nv.tkinfo           --------------------------
	.section	.note.nv.tkinfo,"",@"SHT_NOTE"
	.sectionflags	@"SHF_NOTE_NV_TKINFO"
	.tkinfo
        /*0018*/ 	.word	0x00000002
        /*0030*/ 	.string	""
        /*0030*/ 	.string	"ptxas"
        /*0030*/ 	.string	"Cuda compilation tools, release 13.0, V13.0.88"
        /*0030*/ 	.string	"Build cuda_13.0.r13.0/compiler.36424714_0"
        /*0030*/ 	.string	"-arch sm_100 -m 64 "



//--------------------- .note.nv.cuinfo           --------------------------
	.section	.note.nv.cuinfo,"",@"SHT_NOTE"
	.sectionflags	@"SHF_NOTE_NV_CUINFO"
        /*0018*/ 	.short	0x0002
        /*001a*/ 	.short	0x0064
        /*001c*/ 	.short	0x0082
	.zero		2


//--------------------- .nv.info                  --------------------------
	.section	.nv.info,"",@"SHT_CUDA_INFO"
	.align	4


	//----- nvinfo : EIATTR_REGCOUNT
	.align		4
        /*0000*/ 	.byte	0x04, 0x2f
        /*0002*/ 	.short	(.L_1 - .L_0)
	.align		4
.L_0:
        /*0004*/ 	.word	index@(_Z21matrix_multiplicationPjS_S_iii)
        /*0008*/ 	.word	0x00000020


	//----- nvinfo : EIATTR_FRAME_SIZE
	.align		4
.L_1:
        /*000c*/ 	.byte	0x04, 0x11
        /*000e*/ 	.short	(.L_3 - .L_2)
	.align		4
.L_2:
        /*0010*/ 	.word	index@(_Z21matrix_multiplicationPjS_S_iii)
        /*0014*/ 	.word	0x00000000


	//----- nvinfo : EIATTR_MIN_STACK_SIZE
	.align		4
.L_3:
        /*0018*/ 	.byte	0x04, 0x12
        /*001a*/ 	.short	(.L_5 - .L_4)
	.align		4
.L_4:
        /*001c*/ 	.word	index@(_Z21matrix_multiplicationPjS_S_iii)
        /*0020*/ 	.word	0x00000000
.L_5:


//--------------------- .nv.compat                --------------------------
	.section	.nv.compat,"",@"SHT_CUDA_COMPAT_INFO"
	.align	4
        /*0000*/ 	.byte	0x02, 0x09, 0x00, 0x00, 0x02, 0x02, 0x01, 0x00, 0x02, 0x05, 0x05, 0x00, 0x03, 0x07, 0x01, 0x01
        /*0010*/ 	.byte	0x02, 0x03, 0x00, 0x00, 0x02, 0x06, 0x01, 0x00, 0x04, 0x0b, 0x08, 0x00, 0x09, 0x00, 0x00, 0x00
        /*0020*/ 	.byte	0x00, 0x00, 0x00, 0x00


//--------------------- .nv.info._Z21matrix_multiplicationPjS_S_iii --------------------------
	.section	.nv.info._Z21matrix_multiplicationPjS_S_iii,"",@"SHT_CUDA_INFO"
	.sectionflags	@""
	.align	4


	//----- nvinfo : EIATTR_CUDA_API_VERSION
	.align		4
        /*0000*/ 	.byte	0x04, 0x37
        /*0002*/ 	.short	(.L_7 - .L_6)
.L_6:
        /*0004*/ 	.word	0x00000082


	//----- nvinfo : EIATTR_KPARAM_INFO
	.align		4
.L_7:
        /*0008*/ 	.byte	0x04, 0x17
        /*000a*/ 	.short	(.L_9 - .L_8)
.L_8:
        /*000c*/ 	.word	0x00000000
        /*0010*/ 	.short	0x0005
        /*0012*/ 	.short	0x0020
        /*0014*/ 	.byte	0x00, 0xf0, 0x11, 0x00


	//----- nvinfo : EIATTR_KPARAM_INFO
	.align		4
.L_9:
        /*0018*/ 	.byte	0x04, 0x17
        /*001a*/ 	.short	(.L_11 - .L_10)
.L_10:
        /*001c*/ 	.word	0x00000000
        /*0020*/ 	.short	0x0004
        /*0022*/ 	.short	0x001c
        /*0024*/ 	.byte	0x00, 0xf0, 0x11, 0x00


	//----- nvinfo : EIATTR_KPARAM_INFO
	.align		4
.L_11:
        /*0028*/ 	.byte	0x04, 0x17
        /*002a*/ 	.short	(.L_13 - .L_12)
.L_12:
        /*002c*/ 	.word	0x00000000
        /*0030*/ 	.short	0x0003
        /*0032*/ 	.short	0x0018
        /*0034*/ 	.byte	0x00, 0xf0, 0x11, 0x00


	//----- nvinfo : EIATTR_KPARAM_INFO
	.align		4
.L_13:
        /*0038*/ 	.byte	0x04, 0x17
        /*003a*/ 	.short	(.L_15 - .L_14)
.L_14:
        /*003c*/ 	.word	0x00000000
        /*0040*/ 	.short	0x0002
        /*0042*/ 	.short	0x0010
        /*0044*/ 	.byte	0x00, 0xf5, 0x21, 0x00


	//----- nvinfo : EIATTR_KPARAM_INFO
	.align		4
.L_15:
        /*0048*/ 	.byte	0x04, 0x17
        /*004a*/ 	.short	(.L_17 - .L_16)
.L_16:
        /*004c*/ 	.word	0x00000000
        /*0050*/ 	.short	0x0001
        /*0052*/ 	.short	0x0008
        /*0054*/ 	.byte	0x00, 0xf5, 0x21, 0x00


	//----- nvinfo : EIATTR_KPARAM_INFO
	.align		4
.L_17:
        /*0058*/ 	.byte	0x04, 0x17
        /*005a*/ 	.short	(.L_19 - .L_18)
.L_18:
        /*005c*/ 	.word	0x00000000
        /*0060*/ 	.short	0x0000
        /*0062*/ 	.short	0x0000
        /*0064*/ 	.byte	0x00, 0xf5, 0x21, 0x00


	//----- nvinfo : EIATTR_SPARSE_MMA_MASK
	.align		4
.L_19:
        /*0068*/ 	.byte	0x03, 0x50
        /*006a*/ 	.short	0x0000


	//----- nvinfo : EIATTR_MAXREG_COUNT
	.align		4
        /*006c*/ 	.byte	0x03, 0x1b
        /*006e*/ 	.short	0x00ff


	//----- nvinfo : EIATTR_NUM_BARRIERS
	.align		4
        /*0070*/ 	.byte	0x02, 0x4c
        /*0072*/ 	.byte	0x01
	.zero		1


	//----- nvinfo : EIATTR_MERCURY_ISA_VERSION
	.align		4
        /*0074*/ 	.byte	0x03, 0x5f
        /*0076*/ 	.short	0x0101


	//----- nvinfo : EIATTR_VRC_CTA_INIT_COUNT
	.align		4
        /*0078*/ 	.byte	0x02, 0x4a
	.zero		1
	.zero		1


	//----- nvinfo : EIATTR_EXIT_INSTR_OFFSETS
	.align		4
        /*007c*/ 	.byte	0x04, 0x1c
        /*007e*/ 	.short	(.L_21 - .L_20)


	//   ....[0]....
.L_20:
        /*0080*/ 	.word	0x000005c0


	//   ....[1]....
        /*0084*/ 	.word	0x00000610


	//----- nvinfo : EIATTR_CBANK_PARAM_SIZE
	.align		4
.L_21:
        /*0088*/ 	.byte	0x03, 0x19
        /*008a*/ 	.short	0x0024


	//----- nvinfo : EIATTR_PARAM_CBANK
	.align		4
        /*008c*/ 	.byte	0x04, 0x0a
        /*008e*/ 	.short	(.L_23 - .L_22)
	.align		4
.L_22:
        /*0090*/ 	.word	index@(.nv.constant0._Z21matrix_multiplicationPjS_S_iii)
        /*0094*/ 	.short	0x0380
        /*0096*/ 	.short	0x0024


	//----- nvinfo : EIATTR_SW_WAR
	.align		4
.L_23:
        /*0098*/ 	.byte	0x04, 0x36
        /*009a*/ 	.short	(.L_25 - .L_24)
.L_24:
        /*009c*/ 	.word	0x00000008
.L_25:


//--------------------- .nv.callgraph             --------------------------
	.section	.nv.callgraph,"",@"SHT_CUDA_CALLGRAPH"
	.align	4
	.sectionentsize	8
	.align		4
        /*0000*/ 	.word	0x00000000
	.align		4
        /*0004*/ 	.word	0xffffffff
	.align		4
        /*0008*/ 	.word	0x00000000
	.align		4
        /*000c*/ 	.word	0xfffffffe
	.align		4
        /*0010*/ 	.word	0x00000000
	.align		4
        /*0014*/ 	.word	0xfffffffd
	.align		4
        /*0018*/ 	.word	0x00000000
	.align		4
        /*001c*/ 	.word	0xfffffffc


//--------------------- .text._Z21matrix_multiplicationPjS_S_iii --------------------------
	.section	.text._Z21matrix_multiplicationPjS_S_iii,"ax",@progbits
	.align	128
        .global         _Z21matrix_multiplicationPjS_S_iii
        .type           _Z21matrix_multiplicationPjS_S_iii,@function
        .size           _Z21matrix_multiplicationPjS_S_iii,(.L_x_3 - _Z21matrix_multiplicationPjS_S_iii)
        .other          _Z21matrix_multiplicationPjS_S_iii,@"STO_CUDA_ENTRY STV_DEFAULT"
_Z21matrix_multiplicationPjS_S_iii:
.text._Z21matrix_multiplicationPjS_S_iii:
[----:B------:R-:W-:Y:S01]  /*0000*/  LDC R1, c[0x0][0x37c] ;  /* 0x0000df00ff017b82 */ /* 0x000fe20000000800 */
[----:B------:R-:W0:Y:S01]  /*0010*/  S2R R3, SR_CTAID.Y ;  /* 0x0000000000037919 */ /* 0x000e220000002600 */
[----:B------:R-:W1:Y:S01]  /*0020*/  LDCU UR7, c[0x0][0x3a0] ;  /* 0x00007400ff0777ac */ /* 0x000e620008000800 */
[----:B------:R-:W-:Y:S01]  /*0030*/  HFMA2 R5, -RZ, RZ, 0, 0 ;  /* 0x00000000ff057431 */ /* 0x000fe200000001ff */
[----:B------:R-:W0:Y:S01]  /*0040*/  S2R R17, SR_TID.Y ;  /* 0x0000000000117919 */ /* 0x000e220000002200 */
[----:B------:R-:W2:Y:S01]  /*0050*/  LDCU.64 UR8, c[0x0][0x358] ;  /* 0x00006b00ff0877ac */ /* 0x000ea20008000a00 */
[----:B------:R-:W3:Y:S01]  /*0060*/  S2R R7, SR_CTAID.X ;  /* 0x0000000000077919 */ /* 0x000ee20000002500 */
[----:B------:R-:W3:Y:S01]  /*0070*/  S2R R0, SR_TID.X ;  /* 0x0000000000007919 */ /* 0x000ee20000002100 */
[----:B-1----:R-:W-:Y:S01]  /*0080*/  UISETP.GE.AND UP0, UPT, UR7, 0x1, UPT ;  /* 0x000000010700788c */ /* 0x002fe2000bf06270 */
[----:B0-----:R-:W-:Y:S02]  /*0090*/  LEA R3, R3, R17, 0x4 ;  /* 0x0000001103037211 */ /* 0x001fe400078e20ff */
[----:B---3--:R-:W-:-:S06]  /*00a0*/  LEA R2, R7, R0, 0x4 ;  /* 0x0000000007027211 */ /* 0x008fcc00078e20ff */
[----:B--2---:R-:W-:Y:S05]  /*00b0*/  BRA.U !UP0, `(.L_x_0) ;  /* 0x0000000508347547 */ /* 0x004fea000b800000 */
[----:B------:R-:W0:Y:S01]  /*00c0*/  S2UR UR6, SR_CgaCtaId ;  /* 0x00000000000679c3 */ /* 0x000e220000008800 */
[----:B------:R-:W1:Y:S01]  /*00d0*/  LDCU UR10, c[0x0][0x39c] ;  /* 0x00007380ff0a77ac */ /* 0x000e620008000800 */
[----:B------:R-:W-:Y:S01]  /*00e0*/  LEA R21, R17, R0, 0x4 ;  /* 0x0000000011157211 */ /* 0x000fe200078e20ff */
[----:B------:R-:W-:Y:S01]  /*00f0*/  IMAD R16, R3, UR7, R0 ;  /* 0x0000000703107c24 */ /* 0x000fe2000f8e0200 */
[----:B------:R-:W-:Y:S01]  /*0100*/  MOV R5, RZ ;  /* 0x000000ff00057202 */ /* 0x000fe20000000f00 */
[----:B------:R-:W-:Y:S01]  /*0110*/  UMOV UR5, 0x400 ;  /* 0x0000040000057882 */ /* 0x000fe20000000000 */
[----:B------:R-:W-:Y:S02]  /*0120*/  UIADD3 UR4, UPT, UPT, UR7, 0xf, URZ ;  /* 0x0000000f07047890 */ /* 0x000fe4000fffe0ff */
[----:B------:R-:W2:Y:S01]  /*0130*/  LDC R19, c[0x0][0x39c] ;  /* 0x0000e700ff137b82 */ /* 0x000ea20000000800 */
[----:B------:R-:W3:Y:S01]  /*0140*/  LDCU UR11, c[0x0][0x3a0] ;  /* 0x00007400ff0b77ac */ /* 0x000ee20008000800 */
[----:B------:R-:W-:-:S04]  /*0150*/  USHF.R.U32.HI UR4, URZ, 0x4, UR4 ;  /* 0x00000004ff047899 */ /* 0x000fc80008011604 */
[----:B------:R-:W-:Y:S01]  /*0160*/  UIADD3 UR4, UPT, UPT, -UR4, URZ, URZ ;  /* 0x000000ff04047290 */ /* 0x000fe2000fffe1ff */
[----:B-1----:R-:W-:Y:S01]  /*0170*/  IMAD R20, R17, UR10, R0 ;  /* 0x0000000a11147c24 */ /* 0x002fe2000f8e0200 */
[----:B------:R-:W1:Y:S01]  /*0180*/  LDCU UR10, c[0x0][0x398] ;  /* 0x00007300ff0a77ac */ /* 0x000e620008000800 */
[----:B0-----:R-:W-:-:S03]  /*0190*/  ULEA UR5, UR6, UR5, 0x18 ;  /* 0x0000000506057291 */ /* 0x001fc6000f8ec0ff */
[----:B------:R-:W-:-:S03]  /*01a0*/  LEA R20, R7, R20, 0x4 ;  /* 0x0000001407147211 */ /* 0x000fc600078e20ff */
[----:B------:R-:W-:Y:S02]  /*01b0*/  LEA R21, R21, UR5, 0x2 ;  /* 0x0000000515157c11 */ /* 0x000fe4000f8e10ff */
[----:B------:R-:W-:Y:S02]  /*01c0*/  LEA R22, R17, UR5, 0x6 ;  /* 0x0000000511167c11 */ /* 0x000fe4000f8e30ff */
[----:B---3--:R-:W-:-:S07]  /*01d0*/  LEA R18, R0, UR5, 0x2 ;  /* 0x0000000500127c11 */ /* 0x008fce000f8e10ff */
.L_x_1:
[----:B------:R-:W-:Y:S01]  /*01e0*/  ISETP.GE.AND P1, PT, R0, UR11, PT ;  /* 0x0000000b00007c0c */ /* 0x000fe2000bf26270 */
[----:B------:R-:W-:Y:S01]  /*01f0*/  HFMA2 R28, -RZ, RZ, 0, 0 ;  /* 0x00000000ff1c7431 */ /* 0x000fe200000001ff */
[----:B--2---:R-:W-:Y:S02]  /*0200*/  ISETP.GE.AND P0, PT, R2, R19, PT ;  /* 0x000000130200720c */ /* 0x004fe40003f06270 */
[----:B-1----:R-:W-:Y:S02]  /*0210*/  ISETP.GE.OR P1, PT, R3, UR10, P1 ;  /* 0x0000000a03007c0c */ /* 0x002fe40008f26670 */
[----:B------:R-:W-:Y:S02]  /*0220*/  ISETP.GE.OR P0, PT, R17, UR11, P0 ;  /* 0x0000000b11007c0c */ /* 0x000fe40008706670 */
[----:B------:R-:W-:-:S09]  /*0230*/  MOV R4, RZ ;  /* 0x000000ff00047202 */ /* 0x000fd20000000f00 */
[----:B------:R-:W0:Y:S08]  /*0240*/  @!P1 LDC.64 R12, c[0x0][0x380] ;  /* 0x0000e000ff0c9b82 */ /* 0x000e300000000a00 */
[----:B------:R-:W1:Y:S01]  /*0250*/  @!P0 LDC.64 R6, c[0x0][0x388] ;  /* 0x0000e200ff068b82 */ /* 0x000e620000000a00 */
[----:B0-----:R-:W-:-:S05]  /*0260*/  @!P1 IMAD.WIDE.U32 R12, R16, 0x4, R12 ;  /* 0x00000004100c9825 */ /* 0x001fca00078e000c */
[----:B------:R-:W2:Y:S01]  /*0270*/  @!P1 LDG.E R4, desc[UR8][R12.64] ;  /* 0x000000080c049981 */ /* 0x000ea2000c1e1900 */
[----:B-1----:R-:W-:-:S05]  /*0280*/  @!P0 IMAD.WIDE R6, R20, 0x4, R6 ;  /* 0x0000000414068825 */ /* 0x002fca00078e0206 */
[----:B------:R-:W3:Y:S01]  /*0290*/  @!P0 LDG.E R28, desc[UR8][R6.64] ;  /* 0x00000008061c8981 */ /* 0x000ee2000c1e1900 */
[----:B------:R-:W-:-:S04]  /*02a0*/  UIADD3 UR4, UPT, UPT, UR4, 0x1, URZ ;  /* 0x0000000104047890 */ /* 0x000fc8000fffe0ff */
[----:B------:R-:W-:Y:S01]  /*02b0*/  UISETP.NE.AND UP0, UPT, UR4, URZ, UPT ;  /* 0x000000ff0400728c */ /* 0x000fe2000bf05270 */
[----:B------:R-:W-:Y:S02]  /*02c0*/  IADD3 R0, PT, PT, R0, 0x10, RZ ;  /* 0x0000001000007810 */ /* 0x000fe40007ffe0ff */
[----:B------:R-:W-:Y:S02]  /*02d0*/  IADD3 R17, PT, PT, R17, 0x10, RZ ;  /* 0x0000001011117810 */ /* 0x000fe40007ffe0ff */
[----:B------:R-:W-:Y:S02]  /*02e0*/  IADD3 R16, PT, PT, R16, 0x10, RZ ;  /* 0x0000001010107810 */ /* 0x000fe40007ffe0ff */
[----:B------:R-:W-:Y:S01]  /*02f0*/  LEA R20, R19, R20, 0x4 ;  /* 0x0000001413147211 */ /* 0x000fe200078e20ff */
[----:B--2---:R-:W-:Y:S04]  /*0300*/  STS [R21], R4 ;  /* 0x0000000415007388 */ /* 0x004fe80000000800 */
[----:B---3--:R-:W-:Y:S01]  /*0310*/  STS [R21+0x400], R28 ;  /* 0x0004001c15007388 */ /* 0x008fe20000000800 */
[----:B------:R-:W-:Y:S06]  /*0320*/  BAR.SYNC.DEFER_BLOCKING 0x0 ;  /* 0x0000000000007b1d */ /* 0x000fec0000010000 */
[----:B------:R-:W-:Y:S04]  /*0330*/  LDS R25, [R18+0x400] ;  /* 0x0004000012197984 */ /* 0x000fe80000000800 */
[----:B------:R-:W0:Y:S04]  /*0340*/  LDS.128 R8, [R22] ;  /* 0x0000000016087984 */ /* 0x000e280000000c00 */
[----:B------:R-:W1:Y:S04]  /*0350*/  LDS R29, [R18+0x440] ;  /* 0x00044000121d7984 */ /* 0x000e680000000800 */
[----:B------:R-:W2:Y:S04]  /*0360*/  LDS R6, [R18+0x480] ;  /* 0x0004800012067984 */ /* 0x000ea80000000800 */
[----:B------:R-:W3:Y:S04]  /*0370*/  LDS R26, [R18+0x4c0] ;  /* 0x0004c000121a7984 */ /* 0x000ee80000000800 */
[----:B------:R-:W-:Y:S04]  /*0380*/  LDS R27, [R18+0x500] ;  /* 0x00050000121b7984 */ /* 0x000fe80000000800 */
[----:B------:R-:W4:Y:S04]  /*0390*/  LDS.128 R12, [R22+0x10] ;  /* 0x00001000160c7984 */ /* 0x000f280000000c00 */
[----:B------:R-:W5:Y:S04]  /*03a0*/  LDS R24, [R18+0x540] ;  /* 0x0005400012187984 */ /* 0x000f680000000800 */
[----:B------:R-:W5:Y:S01]  /*03b0*/  LDS R23, [R18+0x580] ;  /* 0x0005800012177984 */ /* 0x000f620000000800 */
[----:B0-----:R-:W-:-:S03]  /*03c0*/  IMAD R4, R8, R25, R5 ;  /* 0x0000001908047224 */ /* 0x001fc600078e0205 */
[----:B------:R-:W0:Y:S01]  /*03d0*/  LDS R8, [R18+0x5c0] ;  /* 0x0005c00012087984 */ /* 0x000e220000000800 */
[----:B-1----:R-:W-:-:S03]  /*03e0*/  IMAD R9, R9, R29, R4 ;  /* 0x0000001d09097224 */ /* 0x002fc600078e0204 */
[----:B------:R-:W-:Y:S01]  /*03f0*/  LDS R25, [R18+0x600] ;  /* 0x0006000012197984 */ /* 0x000fe20000000800 */
[----:B--2---:R-:W-:-:S03]  /*0400*/  IMAD R9, R10, R6, R9 ;  /* 0x000000060a097224 */ /* 0x004fc600078e0209 */
[----:B------:R-:W1:Y:S01]  /*0410*/  LDS.128 R4, [R22+0x20] ;  /* 0x0000200016047984 */ /* 0x000e620000000c00 */
[----:B---3--:R-:W-:-:S04]  /*0420*/  IMAD R9, R11, R26, R9 ;  /* 0x0000001a0b097224 */ /* 0x008fc800078e0209 */
[----:B----4-:R-:W-:Y:S02]  /*0430*/  IMAD R9, R12, R27, R9 ;  /* 0x0000001b0c097224 */ /* 0x010fe400078e0209 */
[----:B------:R-:W2:Y:S02]  /*0440*/  LDS R12, [R18+0x640] ;  /* 0x00064000120c7984 */ /* 0x000ea40000000800 */
[----:B-----5:R-:W-:Y:S02]  /*0450*/  IMAD R9, R13, R24, R9 ;  /* 0x000000180d097224 */ /* 0x020fe400078e0209 */
[----:B------:R-:W3:Y:S02]  /*0460*/  LDS R13, [R18+0x680] ;  /* 0x00068000120d7984 */ /* 0x000ee40000000800 */
[----:B------:R-:W-:Y:S02]  /*0470*/  IMAD R9, R14, R23, R9 ;  /* 0x000000170e097224 */ /* 0x000fe400078e0209 */
[----:B------:R-:W4:Y:S04]  /*0480*/  LDS R14, [R18+0x6c0] ;  /* 0x0006c000120e7984 */ /* 0x000f280000000800 */
[----:B------:R-:W-:Y:S04]  /*0490*/  LDS R23, [R18+0x700] ;  /* 0x0007000012177984 */ /* 0x000fe80000000800 */
[----:B------:R-:W-:Y:S01]  /*04a0*/  LDS R24, [R18+0x740] ;  /* 0x0007400012187984 */ /* 0x000fe20000000800 */
[----:B0-----:R-:W-:-:S03]  /*04b0*/  IMAD R26, R15, R8, R9 ;  /* 0x000000080f1a7224 */ /* 0x001fc600078e0209 */
[----:B------:R-:W0:Y:S04]  /*04c0*/  LDS.128 R8, [R22+0x30] ;  /* 0x0000300016087984 */ /* 0x000e280000000c00 */
[----:B------:R-:W5:Y:S01]  /*04d0*/  LDS R15, [R18+0x780] ;  /* 0x00078000120f7984 */ /* 0x000f620000000800 */
[----:B-1----:R-:W-:-:S03]  /*04e0*/  IMAD R25, R4, R25, R26 ;  /* 0x0000001904197224 */ /* 0x002fc600078e021a */
[----:B------:R-:W1:Y:S01]  /*04f0*/  LDS R4, [R18+0x7c0] ;  /* 0x0007c00012047984 */ /* 0x000e620000000800 */
[----:B--2---:R-:W-:-:S04]  /*0500*/  IMAD R5, R5, R12, R25 ;  /* 0x0000000c05057224 */ /* 0x004fc800078e0219 */
[----:B---3--:R-:W-:-:S04]  /*0510*/  IMAD R5, R6, R13, R5 ;  /* 0x0000000d06057224 */ /* 0x008fc800078e0205 */
[----:B----4-:R-:W-:-:S04]  /*0520*/  IMAD R5, R7, R14, R5 ;  /* 0x0000000e07057224 */ /* 0x010fc800078e0205 */
[----:B0-----:R-:W-:-:S04]  /*0530*/  IMAD R5, R8, R23, R5 ;  /* 0x0000001708057224 */ /* 0x001fc800078e0205 */
[----:B------:R-:W-:-:S04]  /*0540*/  IMAD R5, R9, R24, R5 ;  /* 0x0000001809057224 */ /* 0x000fc800078e0205 */
[----:B-----5:R-:W-:-:S04]  /*0550*/  IMAD R5, R10, R15, R5 ;  /* 0x0000000f0a057224 */ /* 0x020fc800078e0205 */
[----:B-1----:R-:W-:Y:S01]  /*0560*/  IMAD R5, R11, R4, R5 ;  /* 0x000000040b057224 */ /* 0x002fe200078e0205 */
[----:B------:R-:W-:Y:S06]  /*0570*/  BAR.SYNC.DEFER_BLOCKING 0x0 ;  /* 0x0000000000007b1d */ /* 0x000fec0000010000 */
[----:B------:R-:W-:Y:S05]  /*0580*/  BRA.U UP0, `(.L_x_1) ;  /* 0xfffffffd00147547 */ /* 0x000fea000b83ffff */
.L_x_0:
[----:B------:R-:W0:Y:S02]  /*0590*/  LDCU.64 UR4, c[0x0][0x398] ;  /* 0x00007300ff0477ac */ /* 0x000e240008000a00 */
[----:B0-----:R-:W-:-:S04]  /*05a0*/  ISETP.GE.AND P0, PT, R2, UR5, PT ;  /* 0x0000000502007c0c */ /* 0x001fc8000bf06270 */
[----:B------:R-:W-:-:S13]  /*05b0*/  ISETP.GE.OR P0, PT, R3, UR4, P0 ;  /* 0x0000000403007c0c */ /* 0x000fda0008706670 */
[----:B------:R-:W-:Y:S05]  /*05c0*/  @P0 EXIT ;  /* 0x000000000000094d */ /* 0x000fea0003800000 */
[----:B------:R-:W0:Y:S01]  /*05d0*/  LDC.64 R6, c[0x0][0x390] ;  /* 0x0000e400ff067b82 */ /* 0x000e220000000a00 */
[----:B------:R-:W-:-:S04]  /*05e0*/  IMAD R3, R3, UR5, R2 ;  /* 0x0000000503037c24 */ /* 0x000fc8000f8e0202 */
[----:B0-----:R-:W-:-:S05]  /*05f0*/  IMAD.WIDE.U32 R2, R3, 0x4, R6 ;  /* 0x0000000403027825 */ /* 0x001fca00078e0006 */
[----:B------:R-:W-:Y:S01]  /*0600*/  STG.E desc[UR8][R2.64], R5 ;  /* 0x0000000502007986 */ /* 0x000fe2000c101908 */
[----:B------:R-:W-:Y:S05]  /*0610*/  EXIT ;  /* 0x000000000000794d */ /* 0x000fea0003800000 */
.L_x_2:
[----:B------:R-:W-:-:S00]  /*0620*/  BRA `(.L_x_2) ;  /* 0xfffffffc00fc7947 */ /* 0x000fc0000383ffff */
[----:B------:R-:W-:-:S00]  /*0630*/  NOP ;  /* 0x0000000000007918 */ /* 0x000fc00000000000 */
        /* <DEDUP_REMOVED lines=12> */
.L_x_3:


//--------------------- .nv.shared._Z21matrix_multiplicationPjS_S_iii --------------------------
	.section	.nv.shared._Z21matrix_multiplicationPjS_S_iii,"aw",@nobits
	.sectionflags	@""
	.align	16
	.zero		1024


//--------------------- .nv.shared.reserved.0     --------------------------
	.section	.nv.shared.reserved.0,"aw",@nobits
	.weak		__nv_reservedSMEM_offset_0_alias
	.size		__nv_reservedSMEM_offset_0_alias, 0, 64
	.other		__nv_reservedSMEM_offset_0_alias,@"STO_CUDA_RESERVED_SHARED STV_DEFAULT"
__nv_reservedSMEM_offset_0_alias:
	.zero		0
	.zero		64


//--------------------- .nv.constant0._Z21matrix_multiplicationPjS_S_iii --------------------------
	.section	.nv.constant0._Z21matrix_multiplicationPjS_S_iii,"a",@progbits
	.sectionflags	@""
	.align	4
.nv.constant0._Z21matrix_multiplicationPjS_S_iii:
	.zero		932


//--------------------- SYMBOLS --------------------------

	.type		.nv.reservedSmem.offset0,@object
	.size		.nv.reservedSmem.offset0,0x4
	.type		.nv.reservedSmem.cap,@object
	.size		.nv.reservedSmem.cap,0x4
